//
// Generated by NVIDIA NVVM Compiler
//
// Compiler Build ID: CL-36424714
// Cuda compilation tools, release 13.0, V13.0.88
// Based on NVVM 20.0.0
//

.version 9.0
.target sm_100
.address_size 64

	// .globl	_Z33regularized_roll_int8_fp16_kernelPKaifP6__halfii

.visible .entry _Z33regularized_roll_int8_fp16_kernelPKaifP6__halfii(
	.param .u64 .ptr .align 1 _Z33regularized_roll_int8_fp16_kernelPKaifP6__halfii_param_0,
	.param .u32 _Z33regularized_roll_int8_fp16_kernelPKaifP6__halfii_param_1,
	.param .f32 _Z33regularized_roll_int8_fp16_kernelPKaifP6__halfii_param_2,
	.param .u64 .ptr .align 1 _Z33regularized_roll_int8_fp16_kernelPKaifP6__halfii_param_3,
	.param .u32 _Z33regularized_roll_int8_fp16_kernelPKaifP6__halfii_param_4,
	.param .u32 _Z33regularized_roll_int8_fp16_kernelPKaifP6__halfii_param_5
)
{
	.reg .pred 	%p<11>;
	.reg .b16 	%rs<32>;
	.reg .b32 	%r<48>;
	.reg .b32 	%f<89>;
	.reg .b64 	%rd<18>;

	ld.param.u64 	%rd4, [_Z33regularized_roll_int8_fp16_kernelPKaifP6__halfii_param_0];
	ld.param.u32 	%r27, [_Z33regularized_roll_int8_fp16_kernelPKaifP6__halfii_param_1];
	ld.param.f32 	%f14, [_Z33regularized_roll_int8_fp16_kernelPKaifP6__halfii_param_2];
	ld.param.u64 	%rd3, [_Z33regularized_roll_int8_fp16_kernelPKaifP6__halfii_param_3];
	ld.param.u32 	%r29, [_Z33regularized_roll_int8_fp16_kernelPKaifP6__halfii_param_4];
	ld.param.u32 	%r28, [_Z33regularized_roll_int8_fp16_kernelPKaifP6__halfii_param_5];
	cvta.to.global.u64 	%rd1, %rd4;
	mov.u32 	%r30, %ctaid.x;
	mov.u32 	%r31, %ntid.x;
	mul.lo.s32 	%r1, %r30, %r31;
	mov.u32 	%r2, %tid.x;
	add.s32 	%r3, %r1, %r2;
	mul.lo.s32 	%r32, %r28, %r29;
	setp.ge.s32 	%p1, %r3, %r32;
	@%p1 bra 	$L__BB0_15;
	rem.s32 	%r4, %r3, %r28;
	add.s32 	%r33, %r4, %r27;
	rem.s32 	%r5, %r33, %r28;
	sub.s32 	%r6, %r3, %r4;
	setp.lt.s32 	%p2, %r28, 1;
	mov.f32 	%f88, 0f00000000;
	@%p2 bra 	$L__BB0_14;
	and.b32  	%r7, %r28, 15;
	setp.lt.u32 	%p3, %r28, 16;
	mov.f32 	%f88, 0f00000000;
	mov.b32 	%r44, 0;
	@%p3 bra 	$L__BB0_5;
	and.b32  	%r44, %r28, 2147483632;
	neg.s32 	%r42, %r44;
	add.s64 	%rd2, %rd1, 7;
	mov.f32 	%f88, 0f00000000;
	mov.u32 	%r41, %r6;
$L__BB0_4:
	.pragma "nounroll";
	cvt.s64.s32 	%rd5, %r41;
	add.s64 	%rd6, %rd2, %rd5;
	ld.global.s8 	%rs1, [%rd6+-7];
	cvt.rn.f32.s16 	%f19, %rs1;
	add.f32 	%f20, %f88, %f19;
	ld.global.s8 	%rs2, [%rd6+-6];
	cvt.rn.f32.s16 	%f21, %rs2;
	add.f32 	%f22, %f20, %f21;
	ld.global.s8 	%rs3, [%rd6+-5];
	cvt.rn.f32.s16 	%f23, %rs3;
	add.f32 	%f24, %f22, %f23;
	ld.global.s8 	%rs4, [%rd6+-4];
	cvt.rn.f32.s16 	%f25, %rs4;
	add.f32 	%f26, %f24, %f25;
	ld.global.s8 	%rs5, [%rd6+-3];
	cvt.rn.f32.s16 	%f27, %rs5;
	add.f32 	%f28, %f26, %f27;
	ld.global.s8 	%rs6, [%rd6+-2];
	cvt.rn.f32.s16 	%f29, %rs6;
	add.f32 	%f30, %f28, %f29;
	ld.global.s8 	%rs7, [%rd6+-1];
	cvt.rn.f32.s16 	%f31, %rs7;
	add.f32 	%f32, %f30, %f31;
	ld.global.s8 	%rs8, [%rd6];
	cvt.rn.f32.s16 	%f33, %rs8;
	add.f32 	%f34, %f32, %f33;
	ld.global.s8 	%rs9, [%rd6+1];
	cvt.rn.f32.s16 	%f35, %rs9;
	add.f32 	%f36, %f34, %f35;
	ld.global.s8 	%rs10, [%rd6+2];
	cvt.rn.f32.s16 	%f37, %rs10;
	add.f32 	%f38, %f36, %f37;
	ld.global.s8 	%rs11, [%rd6+3];
	cvt.rn.f32.s16 	%f39, %rs11;
	add.f32 	%f40, %f38, %f39;
	ld.global.s8 	%rs12, [%rd6+4];
	cvt.rn.f32.s16 	%f41, %rs12;
	add.f32 	%f42, %f40, %f41;
	ld.global.s8 	%rs13, [%rd6+5];
	cvt.rn.f32.s16 	%f43, %rs13;
	add.f32 	%f44, %f42, %f43;
	ld.global.s8 	%rs14, [%rd6+6];
	cvt.rn.f32.s16 	%f45, %rs14;
	add.f32 	%f46, %f44, %f45;
	ld.global.s8 	%rs15, [%rd6+7];
	cvt.rn.f32.s16 	%f47, %rs15;
	add.f32 	%f48, %f46, %f47;
	ld.global.s8 	%rs16, [%rd6+8];
	cvt.rn.f32.s16 	%f49, %rs16;
	add.f32 	%f88, %f48, %f49;
	add.s32 	%r42, %r42, 16;
	add.s32 	%r41, %r41, 16;
	setp.ne.s32 	%p4, %r42, 0;
	@%p4 bra 	$L__BB0_4;
$L__BB0_5:
	setp.eq.s32 	%p5, %r7, 0;
	@%p5 bra 	$L__BB0_14;
	and.b32  	%r15, %r28, 7;
	setp.lt.u32 	%p6, %r7, 8;
	@%p6 bra 	$L__BB0_8;
	add.s32 	%r35, %r44, %r6;
	cvt.s64.s32 	%rd7, %r35;
	add.s64 	%rd8, %rd1, %rd7;
	ld.global.s8 	%rs17, [%rd8];
	cvt.rn.f32.s16 	%f51, %rs17;
	add.f32 	%f52, %f88, %f51;
	ld.global.s8 	%rs18, [%rd8+1];
	cvt.rn.f32.s16 	%f53, %rs18;
	add.f32 	%f54, %f52, %f53;
	ld.global.s8 	%rs19, [%rd8+2];
	cvt.rn.f32.s16 	%f55, %rs19;
	add.f32 	%f56, %f54, %f55;
	ld.global.s8 	%rs20, [%rd8+3];
	cvt.rn.f32.s16 	%f57, %rs20;
	add.f32 	%f58, %f56, %f57;
	ld.global.s8 	%rs21, [%rd8+4];
	cvt.rn.f32.s16 	%f59, %rs21;
	add.f32 	%f60, %f58, %f59;
	ld.global.s8 	%rs22, [%rd8+5];
	cvt.rn.f32.s16 	%f61, %rs22;
	add.f32 	%f62, %f60, %f61;
	ld.global.s8 	%rs23, [%rd8+6];
	cvt.rn.f32.s16 	%f63, %rs23;
	add.f32 	%f64, %f62, %f63;
	ld.global.s8 	%rs24, [%rd8+7];
	cvt.rn.f32.s16 	%f65, %rs24;
	add.f32 	%f88, %f64, %f65;
	add.s32 	%r44, %r44, 8;
$L__BB0_8:
	setp.eq.s32 	%p7, %r15, 0;
	@%p7 bra 	$L__BB0_14;
	and.b32  	%r18, %r28, 3;
	setp.lt.u32 	%p8, %r15, 4;
	@%p8 bra 	$L__BB0_11;
	add.s32 	%r36, %r44, %r6;
	cvt.s64.s32 	%rd9, %r36;
	add.s64 	%rd10, %rd1, %rd9;
	ld.global.s8 	%rs25, [%rd10];
	cvt.rn.f32.s16 	%f67, %rs25;
	add.f32 	%f68, %f88, %f67;
	ld.global.s8 	%rs26, [%rd10+1];
	cvt.rn.f32.s16 	%f69, %rs26;
	add.f32 	%f70, %f68, %f69;
	ld.global.s8 	%rs27, [%rd10+2];
	cvt.rn.f32.s16 	%f71, %rs27;
	add.f32 	%f72, %f70, %f71;
	ld.global.s8 	%rs28, [%rd10+3];
	cvt.rn.f32.s16 	%f73, %rs28;
	add.f32 	%f88, %f72, %f73;
	add.s32 	%r44, %r44, 4;
$L__BB0_11:
	setp.eq.s32 	%p9, %r18, 0;
	@%p9 bra 	$L__BB0_14;
	add.s32 	%r37, %r2, %r44;
	add.s32 	%r38, %r37, %r1;
	sub.s32 	%r47, %r38, %r4;
	neg.s32 	%r46, %r18;
$L__BB0_13:
	.pragma "nounroll";
	cvt.s64.s32 	%rd11, %r47;
	add.s64 	%rd12, %rd1, %rd11;
	ld.global.s8 	%rs29, [%rd12];
	cvt.rn.f32.s16 	%f74, %rs29;
	add.f32 	%f88, %f88, %f74;
	add.s32 	%r47, %r47, 1;
	add.s32 	%r46, %r46, 1;
	setp.ne.s32 	%p10, %r46, 0;
	@%p10 bra 	$L__BB0_13;
$L__BB0_14:
	cvt.rn.f32.s32 	%f75, %r28;
	div.rn.f32 	%f76, %f88, %f75;
	add.s32 	%r40, %r6, %r5;
	cvt.s64.s32 	%rd13, %r40;
	add.s64 	%rd14, %rd1, %rd13;
	ld.global.s8 	%rs31, [%rd14];
	cvt.rn.f32.s16 	%f77, %rs31;
	mul.f32 	%f78, %f14, %f76;
	sub.f32 	%f79, %f77, %f78;
	cvt.rzi.s32.f32 	%r39, %f79;
	// begin inline asm
	cvt.rn.f16.s32 %rs30, %r39;
	// end inline asm
	cvta.to.global.u64 	%rd15, %rd3;
	mul.wide.s32 	%rd16, %r3, 2;
	add.s64 	%rd17, %rd15, %rd16;
	st.global.u16 	[%rd17], %rs30;
$L__BB0_15:
	ret;

}


// ===== COMPILED SASS (sm_100) =====

	.target	sm_100

	.elftype	@"ET_EXEC"


//--------------------- .note.nv.tkinfo           --------------------------
	.section	.note.nv.tkinfo,"",@"SHT_NOTE"
	.sectionflags	@"SHF_NOTE_NV_TKINFO"
	.tkinfo
        /*0018*/ 	.word	0x00000002
        /*0030*/ 	.string	""
        /*0030*/ 	.string	"ptxas"
        /*0030*/ 	.string	"Cuda compilation tools, release 13.0, V13.0.88"
        /*0030*/ 	.string	"Build cuda_13.0.r13.0/compiler.36424714_0"
        /*0030*/ 	.string	"-arch sm_100 -m 64 "



//--------------------- .note.nv.cuinfo           --------------------------
	.section	.note.nv.cuinfo,"",@"SHT_NOTE"
	.sectionflags	@"SHF_NOTE_NV_CUINFO"
        /*0018*/ 	.short	0x0002
        /*001a*/ 	.short	0x0064
        /*001c*/ 	.short	0x0082
	.zero		2


//--------------------- .nv.info                  --------------------------
	.section	.nv.info,"",@"SHT_CUDA_INFO"
	.align	4


	//----- nvinfo : EIATTR_REGCOUNT
	.align		4
        /*0000*/ 	.byte	0x04, 0x2f
        /*0002*/ 	.short	(.L_1 - .L_0)
	.align		4
.L_0:
        /*0004*/ 	.word	index@(_Z33regularized_roll_int8_fp16_kernelPKaifP6__halfii)
        /*0008*/ 	.word	0x00000020


	//----- nvinfo : EIATTR_FRAME_SIZE
	.align		4
.L_1:
        /*000c*/ 	.byte	0x04, 0x11
        /*000e*/ 	.short	(.L_3 - .L_2)
	.align		4
.L_2:
        /*0010*/ 	.word	index@($__internal_0_$__cuda_sm3x_div_rn_noftz_f32_slowpath)
        /*0014*/ 	.word	0x00000000


	//----- nvinfo : EIATTR_FRAME_SIZE
	.align		4
.L_3:
        /*0018*/ 	.byte	0x04, 0x11
        /*001a*/ 	.short	(.L_5 - .L_4)
	.align		4
.L_4:
        /*001c*/ 	.word	index@(_Z33regularized_roll_int8_fp16_kernelPKaifP6__halfii)
        /*0020*/ 	.word	0x00000000


	//----- nvinfo : EIATTR_MIN_STACK_SIZE
	.align		4
.L_5:
        /*0024*/ 	.byte	0x04, 0x12
        /*0026*/ 	.short	(.L_7 - .L_6)
	.align		4
.L_6:
        /*0028*/ 	.word	index@(_Z33regularized_roll_int8_fp16_kernelPKaifP6__halfii)
        /*002c*/ 	.word	0x00000000
.L_7:


//--------------------- .nv.compat                --------------------------
	.section	.nv.compat,"",@"SHT_CUDA_COMPAT_INFO"
	.align	4
        /*0000*/ 	.byte	0x02, 0x09, 0x00, 0x00, 0x02, 0x02, 0x01, 0x00, 0x02, 0x05, 0x05, 0x00, 0x03, 0x07, 0x01, 0x01
        /*0010*/ 	.byte	0x02, 0x03, 0x00, 0x00, 0x02, 0x06, 0x01, 0x00, 0x04, 0x0b, 0x08, 0x00, 0x01, 0x00, 0x00, 0x00
        /*0020*/ 	.byte	0x00, 0x00, 0x00, 0x00


//--------------------- .nv.info._Z33regularized_roll_int8_fp16_kernelPKaifP6__halfii --------------------------
	.section	.nv.info._Z33regularized_roll_int8_fp16_kernelPKaifP6__halfii,"",@"SHT_CUDA_INFO"
	.sectionflags	@""
	.align	4


	//----- nvinfo : EIATTR_CUDA_API_VERSION
	.align		4
        /*0000*/ 	.byte	0x04, 0x37
        /*0002*/ 	.short	(.L_9 - .L_8)
.L_8:
        /*0004*/ 	.word	0x00000082


	//----- nvinfo : EIATTR_KPARAM_INFO
	.align		4
.L_9:
        /*0008*/ 	.byte	0x04, 0x17
        /*000a*/ 	.short	(.L_11 - .L_10)
.L_10:
        /*000c*/ 	.word	0x00000000
        /*0010*/ 	.short	0x0005
        /*0012*/ 	.short	0x001c
        /*0014*/ 	.byte	0x00, 0xf0, 0x11, 0x00


	//----- nvinfo : EIATTR_KPARAM_INFO
	.align		4
.L_11:
        /*0018*/ 	.byte	0x04, 0x17
        /*001a*/ 	.short	(.L_13 - .L_12)
.L_12:
        /*001c*/ 	.word	0x00000000
        /*0020*/ 	.short	0x0004
        /*0022*/ 	.short	0x0018
        /*0024*/ 	.byte	0x00, 0xf0, 0x11, 0x00


	//----- nvinfo : EIATTR_KPARAM_INFO
	.align		4
.L_13:
        /*0028*/ 	.byte	0x04, 0x17
        /*002a*/ 	.short	(.L_15 - .L_14)
.L_14:
        /*002c*/ 	.word	0x00000000
        /*0030*/ 	.short	0x0003
        /*0032*/ 	.short	0x0010
        /*0034*/ 	.byte	0x00, 0xf5, 0x21, 0x00


	//----- nvinfo : EIATTR_KPARAM_INFO
	.align		4
.L_15:
        /*0038*/ 	.byte	0x04, 0x17
        /*003a*/ 	.short	(.L_17 - .L_16)
.L_16:
        /*003c*/ 	.word	0x00000000
        /*0040*/ 	.short	0x0002
        /*0042*/ 	.short	0x000c
        /*0044*/ 	.byte	0x00, 0xf0, 0x11, 0x00


	//----- nvinfo : EIATTR_KPARAM_INFO
	.align		4
.L_17:
        /*0048*/ 	.byte	0x04, 0x17
        /*004a*/ 	.short	(.L_19 - .L_18)
.L_18:
        /*004c*/ 	.word	0x00000000
        /*0050*/ 	.short	0x0001
        /*0052*/ 	.short	0x0008
        /*0054*/ 	.byte	0x00, 0xf0, 0x11, 0x00


	//----- nvinfo : EIATTR_KPARAM_INFO
	.align		4
.L_19:
        /*0058*/ 	.byte	0x04, 0x17
        /*005a*/ 	.short	(.L_21 - .L_20)
.L_20:
        /*005c*/ 	.word	0x00000000
        /*0060*/ 	.short	0x0000
        /*0062*/ 	.short	0x0000
        /*0064*/ 	.byte	0x00, 0xf5, 0x21, 0x00


	//----- nvinfo : EIATTR_SPARSE_MMA_MASK
	.align		4
.L_21:
        /*0068*/ 	.byte	0x03, 0x50
        /*006a*/ 	.short	0x0000


	//----- nvinfo : EIATTR_MAXREG_COUNT
	.align		4
        /*006c*/ 	.byte	0x03, 0x1b
        /*006e*/ 	.short	0x00ff


	//----- nvinfo : EIATTR_MERCURY_ISA_VERSION
	.align		4
        /*0070*/ 	.byte	0x03, 0x5f
        /*0072*/ 	.short	0x0101


	//----- nvinfo : EIATTR_VRC_CTA_INIT_COUNT
	.align		4
        /*0074*/ 	.byte	0x02, 0x4a
	.zero		1
	.zero		1


	//----- nvinfo : EIATTR_EXIT_INSTR_OFFSETS
	.align		4
        /*0078*/ 	.byte	0x04, 0x1c
        /*007a*/ 	.short	(.L_23 - .L_22)


	//   ....[0]....
.L_22:
        /*007c*/ 	.word	0x00000090


	//   ....[1]....
        /*0080*/ 	.word	0x00000d50


	//----- nvinfo : EIATTR_CRS_STACK_SIZE
	.align		4
.L_23:
        /*0084*/ 	.byte	0x04, 0x1e
        /*0086*/ 	.short	(.L_25 - .L_24)
.L_24:
        /*0088*/ 	.word	0x00000000


	//----- nvinfo : EIATTR_CBANK_PARAM_SIZE
	.align		4
.L_25:
        /*008c*/ 	.byte	0x03, 0x19
        /*008e*/ 	.short	0x0020


	//----- nvinfo : EIATTR_PARAM_CBANK
	.align		4
        /*0090*/ 	.byte	0x04, 0x0a
        /*0092*/ 	.short	(.L_27 - .L_26)
	.align		4
.L_26:
        /*0094*/ 	.word	index@(.nv.constant0._Z33regularized_roll_int8_fp16_kernelPKaifP6__halfii)
        /*0098*/ 	.short	0x0380
        /*009a*/ 	.short	0x0020


	//----- nvinfo : EIATTR_SW_WAR
	.align		4
.L_27:
        /*009c*/ 	.byte	0x04, 0x36
        /*009e*/ 	.short	(.L_29 - .L_28)
.L_28:
        /*00a0*/ 	.word	0x00000008
.L_29:


//--------------------- .nv.callgraph             --------------------------
	.section	.nv.callgraph,"",@"SHT_CUDA_CALLGRAPH"
	.align	4
	.sectionentsize	8
	.align		4
        /*0000*/ 	.word	0x00000000
	.align		4
        /*0004*/ 	.word	0xffffffff
	.align		4
        /*0008*/ 	.word	0x00000000
	.align		4
        /*000c*/ 	.word	0xfffffffe
	.align		4
        /*0010*/ 	.word	0x00000000
	.align		4
        /*0014*/ 	.word	0xfffffffd
	.align		4
        /*0018*/ 	.word	0x00000000
	.align		4
        /*001c*/ 	.word	0xfffffffc


//--------------------- .text._Z33regularized_roll_int8_fp16_kernelPKaifP6__halfii --------------------------
	.section	.text._Z33regularized_roll_int8_fp16_kernelPKaifP6__halfii,"ax",@progbits
	.align	128
        .global         _Z33regularized_roll_int8_fp16_kernelPKaifP6__halfii
        .type           _Z33regularized_roll_int8_fp16_kernelPKaifP6__halfii,@function
        .size           _Z33regularized_roll_int8_fp16_kernelPKaifP6__halfii,(.L_x_20 - _Z33regularized_roll_int8_fp16_kernelPKaifP6__halfii)
        .other          _Z33regularized_roll_int8_fp16_kernelPKaifP6__halfii,@"STO_CUDA_ENTRY STV_DEFAULT"
_Z33regularized_roll_int8_fp16_kernelPKaifP6__halfii:
.text._Z33regularized_roll_int8_fp16_kernelPKaifP6__halfii:
[----:B------:R-:W-:Y:S01]  /*0000*/  LDC R1, c[0x0][0x37c] ;  /* 0x0000df00ff017b82 */ /* 0x000fe20000000800 */
[----:B------:R-:W0:Y:S07]  /*0010*/  S2R R0, SR_TID.X ;  /* 0x0000000000007919 */ /* 0x000e2e0000002100 */
[----:B------:R-:W1:Y:S01]  /*0020*/  S2UR UR4, SR_CTAID.X ;  /* 0x00000000000479c3 */ /* 0x000e620000002500 */
[----:B------:R-:W1:Y:S07]  /*0030*/  LDCU UR5, c[0x0][0x360] ;  /* 0x00006c00ff0577ac */ /* 0x000e6e0008000800 */
[----:B------:R-:W2:Y:S01]  /*0040*/  LDC.64 R2, c[0x0][0x398] ;  /* 0x0000e600ff027b82 */ /* 0x000ea20000000a00 */
[----:B-1----:R-:W-:Y:S01]  /*0050*/  UIMAD UR4, UR4, UR5, URZ ;  /* 0x00000005040472a4 */ /* 0x002fe2000f8e02ff */
[----:B--2---:R-:W-:-:S05]  /*0060*/  IMAD R5, R3, R2, RZ ;  /* 0x0000000203057224 */ /* 0x004fca00078e02ff */
[----:B0-----:R-:W-:-:S05]  /*0070*/  VIADD R2, R0, UR4 ;  /* 0x0000000400027c36 */ /* 0x001fca0008000000 */
[----:B------:R-:W-:-:S13]  /*0080*/  ISETP.GE.AND P0, PT, R2, R5, PT ;  /* 0x000000050200720c */ /* 0x000fda0003f06270 */
[----:B------:R-:W-:Y:S05]  /*0090*/  @P0 EXIT ;  /* 0x000000000000094d */ /* 0x000fea0003800000 */
[----:B------:R-:W-:Y:S01]  /*00a0*/  IABS R11, R3 ;  /* 0x00000003000b7213 */ /* 0x000fe20000000000 */
[----:B------:R-:W0:Y:S01]  /*00b0*/  LDCU UR5, c[0x0][0x388] ;  /* 0x00007100ff0577ac */ /* 0x000e220008000800 */
[----:B------:R-:W-:Y:S01]  /*00c0*/  ISETP.GE.AND P1, PT, R2, RZ, PT ;  /* 0x000000ff0200720c */ /* 0x000fe20003f26270 */
[----:B------:R-:W-:Y:S01]  /*00d0*/  IMAD.MOV.U32 R19, RZ, RZ, RZ ;  /* 0x000000ffff137224 */ /* 0x000fe200078e00ff */
[----:B------:R-:W1:Y:S01]  /*00e0*/  I2F.RP R6, R11 ;  /* 0x0000000b00067306 */ /* 0x000e620000209400 */
[----:B------:R-:W2:Y:S07]  /*00f0*/  LDCU.64 UR6, c[0x0][0x358] ;  /* 0x00006b00ff0677ac */ /* 0x000eae0008000a00 */
[----:B-1----:R-:W1:Y:S02]  /*0100*/  MUFU.RCP R6, R6 ;  /* 0x0000000600067308 */ /* 0x002e640000001000 */
[----:B-1----:R-:W-:-:S06]  /*0110*/  VIADD R4, R6, 0xffffffe ;  /* 0x0ffffffe06047836 */ /* 0x002fcc0000000000 */
[----:B------:R1:W3:Y:S02]  /*0120*/  F2I.FTZ.U32.TRUNC.NTZ R5, R4 ;  /* 0x0000000400057305 */ /* 0x0002e4000021f000 */
[----:B-1----:R-:W-:Y:S02]  /*0130*/  IMAD.MOV.U32 R4, RZ, RZ, RZ ;  /* 0x000000ffff047224 */ /* 0x002fe400078e00ff */
[----:B---3--:R-:W-:-:S04]  /*0140*/  IMAD.MOV R8, RZ, RZ, -R5 ;  /* 0x000000ffff087224 */ /* 0x008fc800078e0a05 */
[----:B------:R-:W-:Y:S01]  /*0150*/  IMAD R7, R8, R11, RZ ;  /* 0x0000000b08077224 */ /* 0x000fe200078e02ff */
[----:B------:R-:W-:-:S03]  /*0160*/  IABS R8, R2 ;  /* 0x0000000200087213 */ /* 0x000fc60000000000 */
[----:B------:R-:W-:-:S06]  /*0170*/  IMAD.HI.U32 R5, R5, R7, R4 ;  /* 0x0000000705057227 */ /* 0x000fcc00078e0004 */
[----:B------:R-:W-:-:S05]  /*0180*/  IMAD.HI.U32 R7, R5, R8, RZ ;  /* 0x0000000805077227 */ /* 0x000fca00078e00ff */
[----:B------:R-:W-:-:S05]  /*0190*/  IADD3 R7, PT, PT, -R7, RZ, RZ ;  /* 0x000000ff07077210 */ /* 0x000fca0007ffe1ff */
[----:B------:R-:W-:Y:S01]  /*01a0*/  IMAD R6, R11, R7, R8 ;  /* 0x000000070b067224 */ /* 0x000fe200078e0208 */
[----:B------:R-:W-:-:S04]  /*01b0*/  LOP3.LUT R7, RZ, R3, RZ, 0x33, !PT ;  /* 0x00000003ff077212 */ /* 0x000fc800078e33ff */
[----:B------:R-:W-:-:S13]  /*01c0*/  ISETP.GT.U32.AND P0, PT, R11, R6, PT ;  /* 0x000000060b00720c */ /* 0x000fda0003f04070 */
[----:B------:R-:W-:-:S05]  /*01d0*/  @!P0 IMAD.IADD R6, R6, 0x1, -R11 ;  /* 0x0000000106068824 */ /* 0x000fca00078e0a0b */
[----:B------:R-:W-:-:S13]  /*01e0*/  ISETP.GT.U32.AND P0, PT, R11, R6, PT ;  /* 0x000000060b00720c */ /* 0x000fda0003f04070 */
[----:B------:R-:W-:Y:S01]  /*01f0*/  @!P0 IMAD.IADD R6, R6, 0x1, -R11 ;  /* 0x0000000106068824 */ /* 0x000fe200078e0a0b */
[----:B------:R-:W-:-:S03]  /*0200*/  ISETP.NE.AND P0, PT, R3, RZ, PT ;  /* 0x000000ff0300720c */ /* 0x000fc60003f05270 */
[----:B------:R-:W-:-:S05]  /*0210*/  @!P1 IMAD.MOV R6, RZ, RZ, -R6 ;  /* 0x000000ffff069224 */ /* 0x000fca00078e0a06 */
[----:B------:R-:W-:-:S05]  /*0220*/  SEL R9, R7, R6, !P0 ;  /* 0x0000000607097207 */ /* 0x000fca0004000000 */
[----:B0-----:R-:W-:-:S05]  /*0230*/  VIADD R6, R9, UR5 ;  /* 0x0000000509067c36 */ /* 0x001fca0008000000 */
[----:B------:R-:W-:-:S05]  /*0240*/  IABS R4, R6 ;  /* 0x0000000600047213 */ /* 0x000fca0000000000 */
[----:B------:R-:W-:-:S05]  /*0250*/  IMAD.HI.U32 R5, R5, R4, RZ ;  /* 0x0000000405057227 */ /* 0x000fca00078e00ff */
[----:B------:R-:W-:-:S05]  /*0260*/  IADD3 R5, PT, PT, -R5, RZ, RZ ;  /* 0x000000ff05057210 */ /* 0x000fca0007ffe1ff */
[----:B------:R-:W-:-:S05]  /*0270*/  IMAD R4, R11, R5, R4 ;  /* 0x000000050b047224 */ /* 0x000fca00078e0204 */
[----:B------:R-:W-:-:S13]  /*0280*/  ISETP.GT.U32.AND P1, PT, R11, R4, PT ;  /* 0x000000040b00720c */ /* 0x000fda0003f24070 */
[----:B------:R-:W-:Y:S01]  /*0290*/  @!P1 IMAD.IADD R4, R4, 0x1, -R11 ;  /* 0x0000000104049824 */ /* 0x000fe200078e0a0b */
[----:B------:R-:W-:-:S04]  /*02a0*/  ISETP.GE.AND P1, PT, R6, RZ, PT ;  /* 0x000000ff0600720c */ /* 0x000fc80003f26270 */
[----:B------:R-:W-:-:S13]  /*02b0*/  ISETP.GT.U32.AND P2, PT, R11, R4, PT ;  /* 0x000000040b00720c */ /* 0x000fda0003f44070 */
[----:B------:R-:W-:Y:S01]  /*02c0*/  @!P2 IMAD.IADD R4, R4, 0x1, -R11 ;  /* 0x000000010404a824 */ /* 0x000fe200078e0a0b */
[----:B------:R-:W-:-:S03]  /*02d0*/  ISETP.GE.AND P2, PT, R3, 0x1, PT ;  /* 0x000000010300780c */ /* 0x000fc60003f46270 */
[----:B------:R-:W-:-:S05]  /*02e0*/  @!P1 IMAD.MOV R4, RZ, RZ, -R4 ;  /* 0x000000ffff049224 */ /* 0x000fca00078e0a04 */
[----:B------:R-:W-:Y:S02]  /*02f0*/  SEL R6, R7, R4, !P0 ;  /* 0x0000000407067207 */ /* 0x000fe40004000000 */
[----:B------:R-:W-:-:S03]  /*0300*/  IADD3 R7, PT, PT, R2, -R9, RZ ;  /* 0x8000000902077210 */ /* 0x000fc60007ffe0ff */
[----:B--2---:R-:W-:Y:S05]  /*0310*/  @!P2 BRA `(.L_x_0) ;  /* 0x000000080020a947 */ /* 0x004fea0003800000 */
[C---:B------:R-:W-:Y:S01]  /*0320*/  ISETP.GE.U32.AND P1, PT, R3.reuse, 0x10, PT ;  /* 0x000000100300780c */ /* 0x040fe20003f26070 */
[----:B------:R-:W-:Y:S01]  /*0330*/  IMAD.MOV.U32 R19, RZ, RZ, RZ ;  /* 0x000000ffff137224 */ /* 0x000fe200078e00ff */
[----:B------:R-:W-:Y:S01]  /*0340*/  LOP3.LUT R27, R3, 0xf, RZ, 0xc0, !PT ;  /* 0x0000000f031b7812 */ /* 0x000fe200078ec0ff */
[----:B------:R-:W-:-:S03]  /*0350*/  IMAD.MOV.U32 R10, RZ, RZ, RZ ;  /* 0x000000ffff0a7224 */ /* 0x000fc600078e00ff */
[----:B------:R-:W-:-:S07]  /*0360*/  ISETP.NE.AND P0, PT, R27, RZ, PT ;  /* 0x000000ff1b00720c */ /* 0x000fce0003f05270 */
[----:B------:R-:W-:Y:S06]  /*0370*/  @!P1 BRA `(.L_x_1) ;  /* 0x0000000000f09947 */ /* 0x000fec0003800000 */
[----:B------:R-:W-:Y:S01]  /*0380*/  LOP3.LUT R10, R3, 0x7ffffff0, RZ, 0xc0, !PT ;  /* 0x7ffffff0030a7812 */ /* 0x000fe200078ec0ff */
[----:B------:R-:W-:Y:S02]  /*0390*/  IMAD.MOV.U32 R19, RZ, RZ, RZ ;  /* 0x000000ffff137224 */ /* 0x000fe400078e00ff */
[----:B------:R-:W-:Y:S01]  /*03a0*/  IMAD.MOV.U32 R11, RZ, RZ, R7 ;  /* 0x000000ffff0b7224 */ /* 0x000fe200078e0007 */
[----:B------:R-:W-:-:S07]  /*03b0*/  IADD3 R12, PT, PT, -R10, RZ, RZ ;  /* 0x000000ff0a0c7210 */ /* 0x000fce0007ffe1ff */
.L_x_2:
[----:B------:R-:W0:Y:S01]  /*03c0*/  LDC.64 R4, c[0x0][0x380] ;  /* 0x0000e000ff047b82 */ /* 0x000e220000000a00 */
[----:B------:R-:W-:Y:S02]  /*03d0*/  SHF.R.S32.HI R8, RZ, 0x1f, R11 ;  /* 0x0000001fff087819 */ /* 0x000fe4000001140b */
[----:B0-----:R-:W-:-:S04]  /*03e0*/  IADD3 R4, P1, P2, R11, 0x7, R4 ;  /* 0x000000070b047810 */ /* 0x001fc80007a3e004 */
[----:B------:R-:W-:-:S05]  /*03f0*/  IADD3.X R5, PT, PT, R8, R5, RZ, P1, P2 ;  /* 0x0000000508057210 */ /* 0x000fca0000fe44ff */
[----:B------:R-:W2:Y:S04]  /*0400*/  LDG.E.S8 R28, desc[UR6][R4.64+-0x7] ;  /* 0xfffff906041c7981 */ /* 0x000ea8000c1e1300 */
[----:B------:R-:W3:Y:S04]  /*0410*/  LDG.E.S8 R29, desc[UR6][R4.64+-0x6] ;  /* 0xfffffa06041d7981 */ /* 0x000ee8000c1e1300 */
[----:B------:R-:W4:Y:S04]  /*0420*/  LDG.E.S8 R24, desc[UR6][R4.64+-0x5] ;  /* 0xfffffb0604187981 */ /* 0x000f28000c1e1300 */
[----:B------:R-:W5:Y:S04]  /*0430*/  LDG.E.S8 R26, desc[UR6][R4.64+-0x4] ;  /* 0xfffffc06041a7981 */ /* 0x000f68000c1e1300 */
        /* <DEDUP_REMOVED lines=11> */
[----:B------:R0:W5:Y:S01]  /*04f0*/  LDG.E.S8 R23, desc[UR6][R4.64+0x8] ;  /* 0x0000080604177981 */ /* 0x000162000c1e1300 */
[----:B------:R-:W-:-:S05]  /*0500*/  VIADD R12, R12, 0x10 ;  /* 0x000000100c0c7836 */ /* 0x000fca0000000000 */
[----:B------:R-:W-:Y:S01]  /*0510*/  ISETP.NE.AND P1, PT, R12, RZ, PT ;  /* 0x000000ff0c00720c */ /* 0x000fe20003f25270 */
[----:B------:R-:W-:Y:S01]  /*0520*/  VIADD R11, R11, 0x10 ;  /* 0x000000100b0b7836 */ /* 0x000fe20000000000 */
[----:B--2---:R-:W1:Y:S08]  /*0530*/  I2F.S16 R28, R28 ;  /* 0x0000001c001c7306 */ /* 0x004e700000101400 */
[----:B---3--:R-:W2:Y:S08]  /*0540*/  I2F.S16 R29, R29 ;  /* 0x0000001d001d7306 */ /* 0x008eb00000101400 */
[----:B----4-:R-:W3:Y:S01]  /*0550*/  I2F.S16 R24, R24 ;  /* 0x0000001800187306 */ /* 0x010ee20000101400 */
[----:B-1----:R-:W-:-:S07]  /*0560*/  FADD R19, R28, R19 ;  /* 0x000000131c137221 */ /* 0x002fce0000000000 */
[----:B-----5:R-:W0:Y:S01]  /*0570*/  I2F.S16 R26, R26 ;  /* 0x0000001a001a7306 */ /* 0x020e220000101400 */
[----:B--2---:R-:W-:-:S07]  /*0580*/  FADD R19, R19, R29 ;  /* 0x0000001d13137221 */ /* 0x004fce0000000000 */
[----:B------:R-:W1:Y:S01]  /*0590*/  I2F.S16 R25, R25 ;  /* 0x0000001900197306 */ /* 0x000e620000101400 */
[----:B---3--:R-:W-:-:S07]  /*05a0*/  FADD R19, R19, R24 ;  /* 0x0000001813137221 */ /* 0x008fce0000000000 */
[----:B------:R-:W2:Y:S01]  /*05b0*/  I2F.S16 R22, R22 ;  /* 0x0000001600167306 */ /* 0x000ea20000101400 */
[----:B0-----:R-:W-:-:S07]  /*05c0*/  FADD R4, R19, R26 ;  /* 0x0000001a13047221 */ /* 0x001fce0000000000 */
[----:B------:R-:W0:Y:S01]  /*05d0*/  I2F.S16 R21, R21 ;  /* 0x0000001500157306 */ /* 0x000e220000101400 */
[----:B-1----:R-:W-:-:S07]  /*05e0*/  FADD R5, R4, R25 ;  /* 0x0000001904057221 */ /* 0x002fce0000000000 */
[----:B------:R-:W1:Y:S01]  /*05f0*/  I2F.S16 R20, R20 ;  /* 0x0000001400147306 */ /* 0x000e620000101400 */
[----:B--2---:R-:W-:-:S07]  /*0600*/  FADD R4, R5, R22 ;  /* 0x0000001605047221 */ /* 0x004fce0000000000 */
        /* <DEDUP_REMOVED lines=15> */
[----:B-1----:R-:W-:-:S04]  /*0700*/  FADD R17, R17, R14 ;  /* 0x0000000e11117221 */ /* 0x002fc80000000000 */
[----:B--2---:R-:W-:-:S04]  /*0710*/  FADD R4, R17, R4 ;  /* 0x0000000411047221 */ /* 0x004fc80000000000 */
[----:B0-----:R-:W-:Y:S01]  /*0720*/  FADD R19, R4, R23 ;  /* 0x0000001704137221 */ /* 0x001fe20000000000 */
[----:B------:R-:W-:Y:S06]  /*0730*/  @P1 BRA `(.L_x_2) ;  /* 0xfffffffc00201947 */ /* 0x000fec000383ffff */
.L_x_1:
[----:B------:R-:W-:Y:S05]  /*0740*/  @!P0 BRA `(.L_x_0) ;  /* 0x0000000400148947 */ /* 0x000fea0003800000 */
[----:B------:R-:W-:Y:S02]  /*0750*/  ISETP.GE.U32.AND P0, PT, R27, 0x8, PT ;  /* 0x000000081b00780c */ /* 0x000fe40003f06070 */
[----:B------:R-:W-:-:S04]  /*0760*/  LOP3.LUT R20, R3, 0x7, RZ, 0xc0, !PT ;  /* 0x0000000703147812 */ /* 0x000fc800078ec0ff */
[----:B------:R-:W-:-:S07]  /*0770*/  ISETP.NE.AND P1, PT, R20, RZ, PT ;  /* 0x000000ff1400720c */ /* 0x000fce0003f25270 */
[----:B------:R-:W-:Y:S06]  /*0780*/  @!P0 BRA `(.L_x_3) ;  /* 0x0000000000748947 */ /* 0x000fec0003800000 */
[----:B------:R-:W0:Y:S01]  /*0790*/  LDCU.64 UR8, c[0x0][0x380] ;  /* 0x00007000ff0877ac */ /* 0x000e220008000a00 */
[----:B------:R-:W-:-:S05]  /*07a0*/  IMAD.IADD R5, R7, 0x1, R10 ;  /* 0x0000000107057824 */ /* 0x000fca00078e020a */
[----:B0-----:R-:W-:-:S04]  /*07b0*/  IADD3 R4, P0, PT, R5, UR8, RZ ;  /* 0x0000000805047c10 */ /* 0x001fc8000ff1e0ff */
[----:B------:R-:W-:-:S05]  /*07c0*/  LEA.HI.X.SX32 R5, R5, UR9, 0x1, P0 ;  /* 0x0000000905057c11 */ /* 0x000fca00080f0eff */
[----:B------:R-:W2:Y:S04]  /*07d0*/  LDG.E.S8 R8, desc[UR6][R4.64] ;  /* 0x0000000604087981 */ /* 0x000ea8000c1e1300 */
[----:B------:R-:W3:Y:S04]  /*07e0*/  LDG.E.S8 R11, desc[UR6][R4.64+0x1] ;  /* 0x00000106040b7981 */ /* 0x000ee8000c1e1300 */
[----:B------:R-:W4:Y:S04]  /*07f0*/  LDG.E.S8 R13, desc[UR6][R4.64+0x2] ;  /* 0x00000206040d7981 */ /* 0x000f28000c1e1300 */
[----:B------:R-:W5:Y:S04]  /*0800*/  LDG.E.S8 R14, desc[UR6][R4.64+0x3] ;  /* 0x00000306040e7981 */ /* 0x000f68000c1e1300 */
[----:B------:R-:W5:Y:S04]  /*0810*/  LDG.E.S8 R16, desc[UR6][R4.64+0x4] ;  /* 0x0000040604107981 */ /* 0x000f68000c1e1300 */
[----:B------:R-:W5:Y:S04]  /*0820*/  LDG.E.S8 R18, desc[UR6][R4.64+0x5] ;  /* 0x0000050604127981 */ /* 0x000f68000c1e1300 */
[----:B------:R-:W5:Y:S04]  /*0830*/  LDG.E.S8 R22, desc[UR6][R4.64+0x6] ;  /* 0x0000060604167981 */ /* 0x000f68000c1e1300 */
[----:B------:R-:W5:Y:S01]  /*0840*/  LDG.E.S8 R23, desc[UR6][R4.64+0x7] ;  /* 0x0000070604177981 */ /* 0x000f62000c1e1300 */
[----:B------:R-:W-:Y:S01]  /*0850*/  VIADD R10, R10, 0x8 ;  /* 0x000000080a0a7836 */ /* 0x000fe20000000000 */
[----:B--2---:R-:W0:Y:S08]  /*0860*/  I2F.S16 R8, R8 ;  /* 0x0000000800087306 */ /* 0x004e300000101400 */
[----:B---3--:R-:W1:Y:S01]  /*0870*/  I2F.S16 R12, R11 ;  /* 0x0000000b000c7306 */ /* 0x008e620000101400 */
[----:B0-----:R-:W-:-:S07]  /*0880*/  FADD R19, R19, R8 ;  /* 0x0000000813137221 */ /* 0x001fce0000000000 */
[----:B----4-:R-:W0:Y:S01]  /*0890*/  I2F.S16 R13, R13 ;  /* 0x0000000d000d7306 */ /* 0x010e220000101400 */
[----:B-1----:R-:W-:-:S07]  /*08a0*/  FADD R12, R19, R12 ;  /* 0x0000000c130c7221 */ /* 0x002fce0000000000 */
[----:B-----5:R-:W1:Y:S01]  /*08b0*/  I2F.S16 R15, R14 ;  /* 0x0000000e000f7306 */ /* 0x020e620000101400 */
[----:B0-----:R-:W-:-:S07]  /*08c0*/  FADD R12, R12, R13 ;  /* 0x0000000d0c0c7221 */ /* 0x001fce0000000000 */
[----:B------:R-:W0:Y:S01]  /*08d0*/  I2F.S16 R17, R16 ;  /* 0x0000001000117306 */ /* 0x000e220000101400 */
[----:B-1----:R-:W-:-:S07]  /*08e0*/  FADD R12, R12, R15 ;  /* 0x0000000f0c0c7221 */ /* 0x002fce0000000000 */
[----:B------:R-:W1:Y:S01]  /*08f0*/  I2F.S16 R21, R18 ;  /* 0x0000001200157306 */ /* 0x000e620000101400 */
[----:B0-----:R-:W-:-:S07]  /*0900*/  FADD R12, R12, R17 ;  /* 0x000000110c0c7221 */ /* 0x001fce0000000000 */
[----:B------:R-:W0:Y:S01]  /*0910*/  I2F.S16 R19, R22 ;  /* 0x0000001600137306 */ /* 0x000e220000101400 */
[----:B-1----:R-:W-:-:S07]  /*0920*/  FADD R12, R12, R21 ;  /* 0x000000150c0c7221 */ /* 0x002fce0000000000 */
[----:B------:R-:W1:Y:S01]  /*0930*/  I2F.S16 R4, R23 ;  /* 0x0000001700047306 */ /* 0x000e620000101400 */
[----:B0-----:R-:W-:-:S04]  /*0940*/  FADD R19, R12, R19 ;  /* 0x000000130c137221 */ /* 0x001fc80000000000 */
[----:B-1----:R-:W-:-:S07]  /*0950*/  FADD R19, R19, R4 ;  /* 0x0000000413137221 */ /* 0x002fce0000000000 */
.L_x_3:
[----:B------:R-:W-:Y:S05]  /*0960*/  @!P1 BRA `(.L_x_0) ;  /* 0x00000000008c9947 */ /* 0x000fea0003800000 */
[----:B------:R-:W-:Y:S02]  /*0970*/  ISETP.GE.U32.AND P0, PT, R20, 0x4, PT ;  /* 0x000000041400780c */ /* 0x000fe40003f06070 */
[----:B------:R-:W-:-:S04]  /*0980*/  LOP3.LUT R8, R3, 0x3, RZ, 0xc0, !PT ;  /* 0x0000000303087812 */ /* 0x000fc800078ec0ff */
[----:B------:R-:W-:-:S07]  /*0990*/  ISETP.NE.AND P1, PT, R8, RZ, PT ;  /* 0x000000ff0800720c */ /* 0x000fce0003f25270 */
[----:B------:R-:W-:Y:S06]  /*09a0*/  @!P0 BRA `(.L_x_4) ;  /* 0x0000000000448947 */ /* 0x000fec0003800000 */
[----:B------:R-:W0:Y:S01]  /*09b0*/  LDCU.64 UR8, c[0x0][0x380] ;  /* 0x00007000ff0877ac */ /* 0x000e220008000a00 */
[----:B------:R-:W-:-:S04]  /*09c0*/  IADD3 R5, PT, PT, R7, R10, RZ ;  /* 0x0000000a07057210 */ /* 0x000fc80007ffe0ff */
[----:B0-----:R-:W-:-:S04]  /*09d0*/  IADD3 R4, P0, PT, R5, UR8, RZ ;  /* 0x0000000805047c10 */ /* 0x001fc8000ff1e0ff */
[----:B------:R-:W-:-:S05]  /*09e0*/  LEA.HI.X.SX32 R5, R5, UR9, 0x1, P0 ;  /* 0x0000000905057c11 */ /* 0x000fca00080f0eff */
[----:B------:R-:W2:Y:S04]  /*09f0*/  LDG.E.S8 R11, desc[UR6][R4.64] ;  /* 0x00000006040b7981 */ /* 0x000ea8000c1e1300 */
[----:B------:R-:W3:Y:S04]  /*0a00*/  LDG.E.S8 R13, desc[UR6][R4.64+0x1] ;  /* 0x00000106040d7981 */ /* 0x000ee8000c1e1300 */
[----:B------:R-:W4:Y:S04]  /*0a10*/  LDG.E.S8 R14, desc[UR6][R4.64+0x2] ;  /* 0x00000206040e7981 */ /* 0x000f28000c1e1300 */
        /* <DEDUP_REMOVED lines=8> */
[----:B0-----:R-:W-:-:S04]  /*0aa0*/  FADD R12, R12, R15 ;  /* 0x0000000f0c0c7221 */ /* 0x001fc80000000000 */
[----:B-1----:R-:W-:-:S07]  /*0ab0*/  FADD R19, R12, R17 ;  /* 0x000000110c137221 */ /* 0x002fce0000000000 */
.L_x_4:
[----:B------:R-:W-:Y:S05]  /*0ac0*/  @!P1 BRA `(.L_x_0) ;  /* 0x0000000000349947 */ /* 0x000fea0003800000 */
[----:B------:R-:W-:Y:S01]  /*0ad0*/  IADD3 R0, PT, PT, R0, UR4, R10 ;  /* 0x0000000400007c10 */ /* 0x000fe2000fffe00a */
[----:B------:R-:W-:Y:S01]  /*0ae0*/  IMAD.MOV R8, RZ, RZ, -R8 ;  /* 0x000000ffff087224 */ /* 0x000fe200078e0a08 */
[----:B------:R-:W0:Y:S03]  /*0af0*/  LDCU.64 UR8, c[0x0][0x380] ;  /* 0x00007000ff0877ac */ /* 0x000e260008000a00 */
[----:B------:R-:W-:-:S07]  /*0b00*/  IMAD.IADD R0, R0, 0x1, -R9 ;  /* 0x0000000100007824 */ /* 0x000fce00078e0a09 */
.L_x_5:
[----:B0-----:R-:W-:-:S04]  /*0b10*/  IADD3 R4, P0, PT, R0, UR8, RZ ;  /* 0x0000000800047c10 */ /* 0x001fc8000ff1e0ff */
[----:B------:R-:W-:-:S05]  /*0b20*/  LEA.HI.X.SX32 R5, R0, UR9, 0x1, P0 ;  /* 0x0000000900057c11 */ /* 0x000fca00080f0eff */
[----:B------:R-:W2:Y:S01]  /*0b30*/  LDG.E.S8 R4, desc[UR6][R4.64] ;  /* 0x0000000604047981 */ /* 0x000ea2000c1e1300 */
[----:B------:R-:W-:Y:S01]  /*0b40*/  VIADD R8, R8, 0x1 ;  /* 0x0000000108087836 */ /* 0x000fe20000000000 */
[----:B------:R-:W-:-:S04]  /*0b50*/  IADD3 R0, PT, PT, R0, 0x1, RZ ;  /* 0x0000000100007810 */ /* 0x000fc80007ffe0ff */
[----:B------:R-:W-:Y:S01]  /*0b60*/  ISETP.NE.AND P0, PT, R8, RZ, PT ;  /* 0x000000ff0800720c */ /* 0x000fe20003f05270 */
[----:B--2---:R-:W0:Y:S02]  /*0b70*/  I2F.S16 R10, R4 ;  /* 0x00000004000a7306 */ /* 0x004e240000101400 */
[----:B0-----:R-:W-:-:S10]  /*0b80*/  FADD R19, R10, R19 ;  /* 0x000000130a137221 */ /* 0x001fd40000000000 */
[----:B------:R-:W-:Y:S05]  /*0b90*/  @P0 BRA `(.L_x_5) ;  /* 0xfffffffc00dc0947 */ /* 0x000fea000383ffff */
.L_x_0:
[----:B------:R-:W-:Y:S01]  /*0ba0*/  I2FP.F32.S32 R8, R3 ;  /* 0x0000000300087245 */ /* 0x000fe20000201400 */
[----:B------:R-:W-:Y:S03]  /*0bb0*/  BSSY.RECONVERGENT B0, `(.L_x_6) ;  /* 0x000000c000007945 */ /* 0x000fe60003800200 */
[----:B------:R-:W0:Y:S08]  /*0bc0*/  MUFU.RCP R3, R8 ;  /* 0x0000000800037308 */ /* 0x000e300000001000 */
[----:B------:R-:W1:Y:S01]  /*0bd0*/  FCHK P0, R19, R8 ;  /* 0x0000000813007302 */ /* 0x000e620000000000 */
[----:B0-----:R-:W-:-:S04]  /*0be0*/  FFMA R0, -R8, R3, 1 ;  /* 0x3f80000008007423 */ /* 0x001fc80000000103 */
[----:B------:R-:W-:-:S04]  /*0bf0*/  FFMA R0, R3, R0, R3 ;  /* 0x0000000003007223 */ /* 0x000fc80000000003 */
[----:B------:R-:W-:-:S04]  /*0c00*/  FFMA R3, R0, R19, RZ ;  /* 0x0000001300037223 */ /* 0x000fc800000000ff */
[----:B------:R-:W-:-:S04]  /*0c10*/  FFMA R4, -R8, R3, R19 ;  /* 0x0000000308047223 */ /* 0x000fc80000000113 */
[----:B------:R-:W-:Y:S01]  /*0c20*/  FFMA R0, R0, R4, R3 ;  /* 0x0000000400007223 */ /* 0x000fe20000000003 */
[----:B-1----:R-:W-:Y:S06]  /*0c30*/  @!P0 BRA `(.L_x_7) ;  /* 0x00000000000c8947 */ /* 0x002fec0003800000 */
[----:B------:R-:W-:Y:S01]  /*0c40*/  IMAD.MOV.U32 R3, RZ, RZ, R19 ;  /* 0x000000ffff037224 */ /* 0x000fe200078e0013 */
[----:B------:R-:W-:-:S07]  /*0c50*/  MOV R4, 0xc70 ;  /* 0x00000c7000047802 */ /* 0x000fce0000000f00 */
[----:B------:R-:W-:Y:S05]  /*0c60*/  CALL.REL.NOINC `($__internal_0_$__cuda_sm3x_div_rn_noftz_f32_slowpath) ;  /* 0x00000000003c7944 */ /* 0x000fea0003c00000 */
.L_x_7:
[----:B------:R-:W-:Y:S05]  /*0c70*/  BSYNC.RECONVERGENT B0 ;  /* 0x0000000000007941 */ /* 0x000fea0003800200 */
.L_x_6:
[----:B------:R-:W0:Y:S01]  /*0c80*/  LDCU.64 UR4, c[0x0][0x380] ;  /* 0x00007000ff0477ac */ /* 0x000e220008000a00 */
[----:B------:R-:W-:-:S05]  /*0c90*/  IMAD.IADD R6, R6, 0x1, R7 ;  /* 0x0000000106067824 */ /* 0x000fca00078e0207 */
[C---:B0-----:R-:W-:Y:S01]  /*0ca0*/  IADD3 R4, P0, PT, R6.reuse, UR4, RZ ;  /* 0x0000000406047c10 */ /* 0x041fe2000ff1e0ff */
[----:B------:R-:W0:Y:S03]  /*0cb0*/  LDCU UR4, c[0x0][0x38c] ;  /* 0x00007180ff0477ac */ /* 0x000e260008000800 */
[----:B------:R-:W-:Y:S02]  /*0cc0*/  LEA.HI.X.SX32 R5, R6, UR5, 0x1, P0 ;  /* 0x0000000506057c11 */ /* 0x000fe400080f0eff */
[----:B------:R-:W1:Y:S03]  /*0cd0*/  LDC.64 R6, c[0x0][0x390] ;  /* 0x0000e400ff067b82 */ /* 0x000e660000000a00 */
[----:B------:R-:W2:Y:S02]  /*0ce0*/  LDG.E.S8 R4, desc[UR6][R4.64] ;  /* 0x0000000604047981 */ /* 0x000ea4000c1e1300 */
[----:B--2---:R-:W0:Y:S02]  /*0cf0*/  I2F.S16 R3, R4 ;  /* 0x0000000400037306 */ /* 0x004e240000101400 */
[----:B0-----:R-:W-:Y:S01]  /*0d00*/  FFMA R0, -R0, UR4, R3 ;  /* 0x0000000400007c23 */ /* 0x001fe20008000103 */
[----:B-1----:R-:W-:-:S05]  /*0d10*/  IMAD.WIDE R2, R2, 0x2, R6 ;  /* 0x0000000202027825 */ /* 0x002fca00078e0206 */
[----:B------:R-:W0:Y:S08]  /*0d20*/  F2I.TRUNC.NTZ R0, R0 ;  /* 0x0000000000007305 */ /* 0x000e30000020f100 */
[----:B0-----:R-:W0:Y:S02]  /*0d30*/  I2F.F16 R9, R0 ;  /* 0x0000000000097306 */ /* 0x001e240000200c00 */
[----:B0-----:R-:W-:Y:S01]  /*0d40*/  STG.E.U16 desc[UR6][R2.64], R9 ;  /* 0x0000000902007986 */ /* 0x001fe2000c101506 */
[----:B------:R-:W-:Y:S05]  /*0d50*/  EXIT ;  /* 0x000000000000794d */ /* 0x000fea0003800000 */
        .weak           $__internal_0_$__cuda_sm3x_div_rn_noftz_f32_slowpath
        .type           $__internal_0_$__cuda_sm3x_div_rn_noftz_f32_slowpath,@function
        .size           $__internal_0_$__cuda_sm3x_div_rn_noftz_f32_slowpath,(.L_x_20 - $__internal_0_$__cuda_sm3x_div_rn_noftz_f32_slowpath)
$__internal_0_$__cuda_sm3x_div_rn_noftz_f32_slowpath:
[----:B------:R-:W-:Y:S01]  /*0d60*/  SHF.R.U32.HI R5, RZ, 0x17, R8 ;  /* 0x00000017ff057819 */ /* 0x000fe20000011608 */
[----:B------:R-:W-:Y:S01]  /*0d70*/  BSSY.RECONVERGENT B1, `(.L_x_8) ;  /* 0x0000063000017945 */ /* 0x000fe20003800200 */
[----:B------:R-:W-:Y:S02]  /*0d80*/  SHF.R.U32.HI R0, RZ, 0x17, R3 ;  /* 0x00000017ff007819 */ /* 0x000fe40000011603 */
[----:B------:R-:W-:Y:S02]  /*0d90*/  LOP3.LUT R5, R5, 0xff, RZ, 0xc0, !PT ;  /* 0x000000ff05057812 */ /* 0x000fe400078ec0ff */
[----:B------:R-:W-:-:S03]  /*0da0*/  LOP3.LUT R12, R0, 0xff, RZ, 0xc0, !PT ;  /* 0x000000ff000c7812 */ /* 0x000fc600078ec0ff */
[----:B------:R-:W-:Y:S02]  /*0db0*/  VIADD R10, R5, 0xffffffff ;  /* 0xffffffff050a7836 */ /* 0x000fe40000000000 */
[----:B------:R-:W-:-:S03]  /*0dc0*/  VIADD R11, R12, 0xffffffff ;  /* 0xffffffff0c0b7836 */ /* 0x000fc60000000000 */
[----:B------:R-:W-:-:S04]  /*0dd0*/  ISETP.GT.U32.AND P0, PT, R10, 0xfd, PT ;  /* 0x000000fd0a00780c */ /* 0x000fc80003f04070 */
[----:B------:R-:W-:-:S13]  /*0de0*/  ISETP.GT.U32.OR P0, PT, R11, 0xfd, P0 ;  /* 0x000000fd0b00780c */ /* 0x000fda0000704470 */
[----:B------:R-:W-:Y:S01]  /*0df0*/  @!P0 MOV R9, RZ ;  /* 0x000000ff00098202 */ /* 0x000fe20000000f00 */
[----:B------:R-:W-:Y:S06]  /*0e00*/  @!P0 BRA `(.L_x_9) ;  /* 0x0000000000608947 */ /* 0x000fec0003800000 */
[----:B------:R-:W-:Y:S01]  /*0e10*/  FSETP.GTU.FTZ.AND P0, PT, |R3|, +INF , PT ;  /* 0x7f8000000300780b */ /* 0x000fe20003f1c200 */
[----:B------:R-:W-:Y:S01]  /*0e20*/  IMAD.MOV.U32 R0, RZ, RZ, R8 ;  /* 0x000000ffff007224 */ /* 0x000fe200078e0008 */
[----:B------:R-:W-:-:S04]  /*0e30*/  FSETP.GTU.FTZ.AND P1, PT, |R8|, +INF , PT ;  /* 0x7f8000000800780b */ /* 0x000fc80003f3c200 */
[----:B------:R-:W-:-:S13]  /*0e40*/  PLOP3.LUT P0, PT, P0, P1, PT, 0xf8, 0x8f ;  /* 0x00000000008f781c */ /* 0x000fda0000703f70 */
[----:B------:R-:W-:Y:S05]  /*0e50*/  @P0 BRA `(.L_x_10) ;  /* 0x00000004004c0947 */ /* 0x000fea0003800000 */
[----:B------:R-:W-:-:S13]  /*0e60*/  LOP3.LUT P0, RZ, R8, 0x7fffffff, R3, 0xc8, !PT ;  /* 0x7fffffff08ff7812 */ /* 0x000fda000780c803 */
[----:B------:R-:W-:Y:S05]  /*0e70*/  @!P0 BRA `(.L_x_11) ;  /* 0x00000004003c8947 */ /* 0x000fea0003800000 */
[C---:B------:R-:W-:Y:S02]  /*0e80*/  FSETP.NEU.FTZ.AND P2, PT, |R3|.reuse, +INF , PT ;  /* 0x7f8000000300780b */ /* 0x040fe40003f5d200 */
[----:B------:R-:W-:Y:S02]  /*0e90*/  FSETP.NEU.FTZ.AND P1, PT, |R0|, +INF , PT ;  /* 0x7f8000000000780b */ /* 0x000fe40003f3d200 */
[----:B------:R-:W-:-:S11]  /*0ea0*/  FSETP.NEU.FTZ.AND P0, PT, |R3|, +INF , PT ;  /* 0x7f8000000300780b */ /* 0x000fd60003f1d200 */
[----:B------:R-:W-:Y:S05]  /*0eb0*/  @!P1 BRA !P2, `(.L_x_11) ;  /* 0x00000004002c9947 */ /* 0x000fea0005000000 */
[----:B------:R-:W-:-:S04]  /*0ec0*/  LOP3.LUT P2, RZ, R3, 0x7fffffff, RZ, 0xc0, !PT ;  /* 0x7fffffff03ff7812 */ /* 0x000fc8000784c0ff */
[----:B------:R-:W-:-:S13]  /*0ed0*/  PLOP3.LUT P1, PT, P1, P2, PT, 0x2f, 0xf2 ;  /* 0x0000000000f2781c */ /* 0x000fda0000f24577 */
[----:B------:R-:W-:Y:S05]  /*0ee0*/  @P1 BRA `(.L_x_12) ;  /* 0x0000000400181947 */ /* 0x000fea0003800000 */
[----:B------:R-:W-:-:S04]  /*0ef0*/  LOP3.LUT P1, RZ, R8, 0x7fffffff, RZ, 0xc0, !PT ;  /* 0x7fffffff08ff7812 */ /* 0x000fc8000782c0ff */
[----:B------:R-:W-:-:S13]  /*0f00*/  PLOP3.LUT P0, PT, P0, P1, PT, 0x2f, 0xf2 ;  /* 0x0000000000f2781c */ /* 0x000fda0000702577 */
[----:B------:R-:W-:Y:S05]  /*0f10*/  @P0 BRA `(.L_x_13) ;  /* 0x0000000400000947 */ /* 0x000fea0003800000 */
[----:B------:R-:W-:Y:S02]  /*0f20*/  ISETP.GE.AND P0, PT, R11, RZ, PT ;  /* 0x000000ff0b00720c */ /* 0x000fe40003f06270 */
[----:B------:R-:W-:-:S11]  /*0f30*/  ISETP.GE.AND P1, PT, R10, RZ, PT ;  /* 0x000000ff0a00720c */ /* 0x000fd60003f26270 */
[----:B------:R-:W-:Y:S02]  /*0f40*/  @P0 IMAD.MOV.U32 R9, RZ, RZ, RZ ;  /* 0x000000ffff090224 */ /* 0x000fe400078e00ff */
[----:B------:R-:W-:Y:S01]  /*0f50*/  @!P0 FFMA R3, R3, 1.84467440737095516160e+19, RZ ;  /* 0x5f80000003038823 */ /* 0x000fe200000000ff */
[----:B------:R-:W-:Y:S02]  /*0f60*/  @!P0 IMAD.MOV.U32 R9, RZ, RZ, -0x40 ;  /* 0xffffffc0ff098424 */ /* 0x000fe400078e00ff */
[----:B------:R-:W-:-:S03]  /*0f70*/  @!P1 FFMA R8, R0, 1.84467440737095516160e+19, RZ ;  /* 0x5f80000000089823 */ /* 0x000fc600000000ff */
[----:B------:R-:W-:-:S07]  /*0f80*/  @!P1 IADD3 R9, PT, PT, R9, 0x40, RZ ;  /* 0x0000004009099810 */ /* 0x000fce0007ffe0ff */
.L_x_9:
[----:B------:R-:W-:Y:S01]  /*0f90*/  LEA R11, R5, 0xc0800000, 0x17 ;  /* 0xc0800000050b7811 */ /* 0x000fe200078eb8ff */
[----:B------:R-:W-:Y:S04]  /*0fa0*/  BSSY.RECONVERGENT B2, `(.L_x_14) ;  /* 0x0000036000027945 */ /* 0x000fe80003800200 */
[----:B------:R-:W-:Y:S02]  /*0fb0*/  IMAD.IADD R11, R8, 0x1, -R11 ;  /* 0x00000001080b7824 */ /* 0x000fe400078e0a0b */
[----:B------:R-:W-:Y:S02]  /*0fc0*/  VIADD R8, R12, 0xffffff81 ;  /* 0xffffff810c087836 */ /* 0x000fe40000000000 */
[----:B------:R-:W0:Y:S01]  /*0fd0*/  MUFU.RCP R10, R11 ;  /* 0x0000000b000a7308 */ /* 0x000e220000001000 */
[----:B------:R-:W-:Y:S01]  /*0fe0*/  FADD.FTZ R13, -R11, -RZ ;  /* 0x800000ff0b0d7221 */ /* 0x000fe20000010100 */
[C---:B------:R-:W-:Y:S01]  /*0ff0*/  IMAD R0, R8.reuse, -0x800000, R3 ;  /* 0xff80000008007824 */ /* 0x040fe200078e0203 */
[----:B------:R-:W-:-:S05]  /*1000*/  IADD3 R8, PT, PT, R8, 0x7f, -R5 ;  /* 0x0000007f08087810 */ /* 0x000fca0007ffe805 */
[----:B------:R-:W-:Y:S02]  /*1010*/  IMAD.IADD R8, R8, 0x1, R9 ;  /* 0x0000000108087824 */ /* 0x000fe400078e0209 */
[----:B0-----:R-:W-:-:S04]  /*1020*/  FFMA R15, R10, R13, 1 ;  /* 0x3f8000000a0f7423 */ /* 0x001fc8000000000d */
[----:B------:R-:W-:-:S04]  /*1030*/  FFMA R12, R10, R15, R10 ;  /* 0x0000000f0a0c7223 */ /* 0x000fc8000000000a */
[----:B------:R-:W-:-:S04]  /*1040*/  FFMA R3, R0, R12, RZ ;  /* 0x0000000c00037223 */ /* 0x000fc800000000ff */
[----:B------:R-:W-:-:S04]  /*1050*/  FFMA R10, R13, R3, R0 ;  /* 0x000000030d0a7223 */ /* 0x000fc80000000000 */
[----:B------:R-:W-:-:S04]  /*1060*/  FFMA R15, R12, R10, R3 ;  /* 0x0000000a0c0f7223 */ /* 0x000fc80000000003 */
[----:B------:R-:W-:-:S04]  /*1070*/  FFMA R10, R13, R15, R0 ;  /* 0x0000000f0d0a7223 */ /* 0x000fc80000000000 */
[----:B------:R-:W-:-:S05]  /*1080*/  FFMA R0, R12, R10, R15 ;  /* 0x0000000a0c007223 */ /* 0x000fca000000000f */
[----:B------:R-:W-:-:S04]  /*1090*/  SHF.R.U32.HI R3, RZ, 0x17, R0 ;  /* 0x00000017ff037819 */ /* 0x000fc80000011600 */
[----:B------:R-:W-:-:S04]  /*10a0*/  LOP3.LUT R3, R3, 0xff, RZ, 0xc0, !PT ;  /* 0x000000ff03037812 */ /* 0x000fc800078ec0ff */
[----:B------:R-:W-:-:S05]  /*10b0*/  IADD3 R9, PT, PT, R3, R8, RZ ;  /* 0x0000000803097210 */ /* 0x000fca0007ffe0ff */
[----:B------:R-:W-:-:S05]  /*10c0*/  VIADD R3, R9, 0xffffffff ;  /* 0xffffffff09037836 */ /* 0x000fca0000000000 */
[----:B------:R-:W-:-:S13]  /*10d0*/  ISETP.GE.U32.AND P0, PT, R3, 0xfe, PT ;  /* 0x000000fe0300780c */ /* 0x000fda0003f06070 */
[----:B------:R-:W-:Y:S05]  /*10e0*/  @!P0 BRA `(.L_x_15) ;  /* 0x0000000000808947 */ /* 0x000fea0003800000 */
[----:B------:R-:W-:-:S13]  /*10f0*/  ISETP.GT.AND P0, PT, R9, 0xfe, PT ;  /* 0x000000fe0900780c */ /* 0x000fda0003f04270 */
[----:B------:R-:W-:Y:S05]  /*1100*/  @P0 BRA `(.L_x_16) ;  /* 0x00000000006c0947 */ /* 0x000fea0003800000 */
[----:B------:R-:W-:-:S13]  /*1110*/  ISETP.GE.AND P0, PT, R9, 0x1, PT ;  /* 0x000000010900780c */ /* 0x000fda0003f06270 */
[----:B------:R-:W-:Y:S05]  /*1120*/  @P0 BRA `(.L_x_17) ;  /* 0x0000000000740947 */ /* 0x000fea0003800000 */
[----:B------:R-:W-:Y:S02]  /*1130*/  ISETP.GE.AND P0, PT, R9, -0x18, PT ;  /* 0xffffffe80900780c */ /* 0x000fe40003f06270 */
[----:B------:R-:W-:-:S11]  /*1140*/  LOP3.LUT R0, R0, 0x80000000, RZ, 0xc0, !PT ;  /* 0x8000000000007812 */ /* 0x000fd600078ec0ff */
[----:B------:R-:W-:Y:S05]  /*1150*/  @!P0 BRA `(.L_x_17) ;  /* 0x0000000000688947 */ /* 0x000fea0003800000 */
[CCC-:B------:R-:W-:Y:S01]  /*1160*/  FFMA.RZ R3, R12.reuse, R10.reuse, R15.reuse ;  /* 0x0000000a0c037223 */ /* 0x1c0fe2000000c00f */
[CCC-:B------:R-:W-:Y:S01]  /*1170*/  FFMA.RM R8, R12.reuse, R10.reuse, R15.reuse ;  /* 0x0000000a0c087223 */ /* 0x1c0fe2000000400f */
[C---:B------:R-:W-:Y:S02]  /*1180*/  ISETP.NE.AND P2, PT, R9.reuse, RZ, PT ;  /* 0x000000ff0900720c */ /* 0x040fe40003f45270 */
[----:B------:R-:W-:Y:S02]  /*1190*/  ISETP.NE.AND P1, PT, R9, RZ, PT ;  /* 0x000000ff0900720c */ /* 0x000fe40003f25270 */
[----:B------:R-:W-:Y:S01]  /*11a0*/  LOP3.LUT R5, R3, 0x7fffff, RZ, 0xc0, !PT ;  /* 0x007fffff03057812 */ /* 0x000fe200078ec0ff */
[----:B------:R-:W-:Y:S01]  /*11b0*/  FFMA.RP R3, R12, R10, R15 ;  /* 0x0000000a0c037223 */ /* 0x000fe2000000800f */
[----:B------:R-:W-:Y:S02]  /*11c0*/  VIADD R10, R9, 0x20 ;  /* 0x00000020090a7836 */ /* 0x000fe40000000000 */
[----:B------:R-:W-:Y:S01]  /*11d0*/  LOP3.LUT R5, R5, 0x800000, RZ, 0xfc, !PT ;  /* 0x0080000005057812 */ /* 0x000fe200078efcff */
[----:B------:R-:W-:Y:S01]  /*11e0*/  IMAD.MOV R9, RZ, RZ, -R9 ;  /* 0x000000ffff097224 */ /* 0x000fe200078e0a09 */
[----:B------:R-:W-:-:S02]  /*11f0*/  FSETP.NEU.FTZ.AND P0, PT, R3, R8, PT ;  /* 0x000000080300720b */ /* 0x000fc40003f1d000 */
[----:B------:R-:W-:Y:S02]  /*1200*/  SHF.L.U32 R10, R5, R10, RZ ;  /* 0x0000000a050a7219 */ /* 0x000fe400000006ff */
[----:B------:R-:W-:Y:S02]  /*1210*/  SEL R8, R9, RZ, P2 ;  /* 0x000000ff09087207 */ /* 0x000fe40001000000 */
[----:B------:R-:W-:Y:S02]  /*1220*/  ISETP.NE.AND P1, PT, R10, RZ, P1 ;  /* 0x000000ff0a00720c */ /* 0x000fe40000f25270 */
[----:B------:R-:W-:Y:S02]  /*1230*/  SHF.R.U32.HI R8, RZ, R8, R5 ;  /* 0x00000008ff087219 */ /* 0x000fe40000011605 */
[----:B------:R-:W-:Y:S02]  /*1240*/  PLOP3.LUT P0, PT, P0, P1, PT, 0xf8, 0x8f ;  /* 0x00000000008f781c */ /* 0x000fe40000703f70 */
[----:B------:R-:W-:-:S02]  /*1250*/  SHF.R.U32.HI R10, RZ, 0x1, R8 ;  /* 0x00000001ff0a7819 */ /* 0x000fc40000011608 */
[----:B------:R-:W-:-:S04]  /*1260*/  SEL R3, RZ, 0x1, !P0 ;  /* 0x00000001ff037807 */ /* 0x000fc80004000000 */
[----:B------:R-:W-:-:S04]  /*1270*/  LOP3.LUT R3, R3, 0x1, R10, 0xf8, !PT ;  /* 0x0000000103037812 */ /* 0x000fc800078ef80a */
[----:B------:R-:W-:-:S04]  /*1280*/  LOP3.LUT R3, R3, R8, RZ, 0xc0, !PT ;  /* 0x0000000803037212 */ /* 0x000fc800078ec0ff */
[----:B------:R-:W-:-:S04]  /*1290*/  IADD3 R3, PT, PT, R10, R3, RZ ;  /* 0x000000030a037210 */ /* 0x000fc80007ffe0ff */
[----:B------:R-:W-:Y:S01]  /*12a0*/  LOP3.LUT R0, R3, R0, RZ, 0xfc, !PT ;  /* 0x0000000003007212 */ /* 0x000fe200078efcff */
[----:B------:R-:W-:Y:S06]  /*12b0*/  BRA `(.L_x_17) ;  /* 0x0000000000107947 */ /* 0x000fec0003800000 */
.L_x_16:
[----:B------:R-:W-:-:S04]  /*12c0*/  LOP3.LUT R0, R0, 0x80000000, RZ, 0xc0, !PT ;  /* 0x8000000000007812 */ /* 0x000fc800078ec0ff */
[----:B------:R-:W-:Y:S01]  /*12d0*/  LOP3.LUT R0, R0, 0x7f800000, RZ, 0xfc, !PT ;  /* 0x7f80000000007812 */ /* 0x000fe200078efcff */
[----:B------:R-:W-:Y:S06]  /*12e0*/  BRA `(.L_x_17) ;  /* 0x0000000000047947 */ /* 0x000fec0003800000 */
.L_x_15:
[----:B------:R-:W-:-:S07]  /*12f0*/  IMAD R0, R8, 0x800000, R0 ;  /* 0x0080000008007824 */ /* 0x000fce00078e0200 */
.L_x_17:
[----:B------:R-:W-:Y:S05]  /*1300*/  BSYNC.RECONVERGENT B2 ;  /* 0x0000000000027941 */ /* 0x000fea0003800200 */
.L_x_14:
[----:B------:R-:W-:Y:S05]  /*1310*/  BRA `(.L_x_18) ;  /* 0x0000000000207947 */ /* 0x000fea0003800000 */
.L_x_13:
[----:B------:R-:W-:-:S04]  /*1320*/  LOP3.LUT R0, R8, 0x80000000, R3, 0x48, !PT ;  /* 0x8000000008007812 */ /* 0x000fc800078e4803 */
[----:B------:R-:W-:Y:S01]  /*1330*/  LOP3.LUT R0, R0, 0x7f800000, RZ, 0xfc, !PT ;  /* 0x7f80000000007812 */ /* 0x000fe200078efcff */
[----:B------:R-:W-:Y:S06]  /*1340*/  BRA `(.L_x_18) ;  /* 0x0000000000147947 */ /* 0x000fec0003800000 */
.L_x_12:
[----:B------:R-:W-:Y:S01]  /*1350*/  LOP3.LUT R0, R8, 0x80000000, R3, 0x48, !PT ;  /* 0x8000000008007812 */ /* 0x000fe200078e4803 */
[----:B------:R-:W-:Y:S06]  /*1360*/  BRA `(.L_x_18) ;  /* 0x00000000000c7947 */ /* 0x000fec0003800000 */
.L_x_11:
[----:B------:R-:W0:Y:S01]  /*1370*/  MUFU.RSQ R0, -QNAN ;  /* 0xffc0000000007908 */ /* 0x000e220000001400 */
[----:B------:R-:W-:Y:S05]  /*1380*/  BRA `(.L_x_18) ;  /* 0x0000000000047947 */ /* 0x000fea0003800000 */
.L_x_10:
[----:B------:R-:W-:-:S07]  /*1390*/  FADD.FTZ R0, R3, R0 ;  /* 0x0000000003007221 */ /* 0x000fce0000010000 */
.L_x_18:
[----:B------:R-:W-:Y:S05]  /*13a0*/  BSYNC.RECONVERGENT B1 ;  /* 0x0000000000017941 */ /* 0x000fea0003800200 */
.L_x_8:
[----:B------:R-:W-:-:S04]  /*13b0*/  IMAD.MOV.U32 R5, RZ, RZ, 0x0 ;  /* 0x00000000ff057424 */ /* 0x000fc800078e00ff */
[----:B0-----:R-:W-:Y:S05]  /*13c0*/  RET.REL.NODEC R4 `(_Z33regularized_roll_int8_fp16_kernelPKaifP6__halfii) ;  /* 0xffffffec040c7950 */ /* 0x001fea0003c3ffff */
.L_x_19:
[----:B------:R-:W-:-:S00]  /*13d0*/  BRA `(.L_x_19) ;  /* 0xfffffffc00fc7947 */ /* 0x000fc0000383ffff */
[----:B------:R-:W-:-:S00]  /*13e0*/  NOP ;  /* 0x0000000000007918 */ /* 0x000fc00000000000 */
        /* <DEDUP_REMOVED lines=9> */
.L_x_20:


//--------------------- .nv.shared.reserved.0     --------------------------
	.section	.nv.shared.reserved.0,"aw",@nobits
	.weak		__nv_reservedSMEM_offset_0_alias
	.size		__nv_reservedSMEM_offset_0_alias, 0, 64
	.other		__nv_reservedSMEM_offset_0_alias,@"STO_CUDA_RESERVED_SHARED STV_DEFAULT"
__nv_reservedSMEM_offset_0_alias:
	.zero		0
	.zero		64


//--------------------- .nv.constant0._Z33regularized_roll_int8_fp16_kernelPKaifP6__halfii --------------------------
	.section	.nv.constant0._Z33regularized_roll_int8_fp16_kernelPKaifP6__halfii,"a",@progbits
	.sectionflags	@""
	.align	4
.nv.constant0._Z33regularized_roll_int8_fp16_kernelPKaifP6__halfii:
	.zero		928


//--------------------- SYMBOLS --------------------------

	.type		.nv.reservedSmem.offset0,@object
	.size		.nv.reservedSmem.offset0,0x4
